//
// Generated by NVIDIA NVVM Compiler
//
// Compiler Build ID: CL-36424714
// Cuda compilation tools, release 13.0, V13.0.88
// Based on NVVM 20.0.0
//

.version 9.0
.target sm_100
.address_size 64

	// .globl	_Z17multiply_parallelPiS_S_iii

.visible .entry _Z17multiply_parallelPiS_S_iii(
	.param .u64 .ptr .align 1 _Z17multiply_parallelPiS_S_iii_param_0,
	.param .u64 .ptr .align 1 _Z17multiply_parallelPiS_S_iii_param_1,
	.param .u64 .ptr .align 1 _Z17multiply_parallelPiS_S_iii_param_2,
	.param .u32 _Z17multiply_parallelPiS_S_iii_param_3,
	.param .u32 _Z17multiply_parallelPiS_S_iii_param_4,
	.param .u32 _Z17multiply_parallelPiS_S_iii_param_5
)
{
	.reg .pred 	%p<13>;
	.reg .b32 	%r<96>;
	.reg .b64 	%rd<53>;

	ld.param.u64 	%rd8, [_Z17multiply_parallelPiS_S_iii_param_0];
	ld.param.u64 	%rd9, [_Z17multiply_parallelPiS_S_iii_param_1];
	ld.param.u64 	%rd7, [_Z17multiply_parallelPiS_S_iii_param_2];
	ld.param.u32 	%r27, [_Z17multiply_parallelPiS_S_iii_param_3];
	ld.param.u32 	%r25, [_Z17multiply_parallelPiS_S_iii_param_4];
	ld.param.u32 	%r26, [_Z17multiply_parallelPiS_S_iii_param_5];
	cvta.to.global.u64 	%rd1, %rd9;
	cvta.to.global.u64 	%rd2, %rd8;
	mov.u32 	%r28, %ctaid.y;
	mov.u32 	%r29, %ntid.y;
	mov.u32 	%r30, %tid.y;
	mad.lo.s32 	%r1, %r28, %r29, %r30;
	mov.u32 	%r31, %ctaid.x;
	mov.u32 	%r32, %ntid.x;
	mov.u32 	%r33, %tid.x;
	mad.lo.s32 	%r2, %r31, %r32, %r33;
	setp.ge.s32 	%p1, %r1, %r27;
	setp.ge.s32 	%p2, %r2, %r26;
	or.pred  	%p3, %p1, %p2;
	@%p3 bra 	$L__BB0_13;
	cvta.to.global.u64 	%rd10, %rd7;
	mad.lo.s32 	%r34, %r26, %r1, %r2;
	mul.wide.s32 	%rd11, %r34, 4;
	add.s64 	%rd3, %rd10, %rd11;
	mov.b32 	%r35, 0;
	st.global.u32 	[%rd3], %r35;
	setp.lt.s32 	%p4, %r25, 1;
	@%p4 bra 	$L__BB0_13;
	mul.lo.s32 	%r3, %r25, %r1;
	and.b32  	%r4, %r25, 7;
	setp.lt.u32 	%p5, %r25, 8;
	mov.b32 	%r90, 0;
	mov.u32 	%r93, %r90;
	@%p5 bra 	$L__BB0_5;
	and.b32  	%r93, %r25, 2147483640;
	neg.s32 	%r88, %r93;
	shl.b32 	%r7, %r26, 3;
	mul.wide.u32 	%rd12, %r3, 4;
	add.s64 	%rd13, %rd12, %rd2;
	add.s64 	%rd52, %rd13, 16;
	mov.b32 	%r90, 0;
	mul.wide.s32 	%rd16, %r26, 4;
	mov.u32 	%r87, %r2;
$L__BB0_4:
	.pragma "nounroll";
	ld.global.u32 	%r38, [%rd52+-16];
	mul.wide.s32 	%rd14, %r87, 4;
	add.s64 	%rd15, %rd1, %rd14;
	ld.global.u32 	%r39, [%rd15];
	mad.lo.s32 	%r40, %r39, %r38, %r90;
	st.global.u32 	[%rd3], %r40;
	ld.global.u32 	%r41, [%rd52+-12];
	add.s64 	%rd17, %rd15, %rd16;
	ld.global.u32 	%r42, [%rd17];
	mad.lo.s32 	%r43, %r42, %r41, %r40;
	st.global.u32 	[%rd3], %r43;
	ld.global.u32 	%r44, [%rd52+-8];
	add.s64 	%rd18, %rd17, %rd16;
	ld.global.u32 	%r45, [%rd18];
	mad.lo.s32 	%r46, %r45, %r44, %r43;
	st.global.u32 	[%rd3], %r46;
	ld.global.u32 	%r47, [%rd52+-4];
	add.s64 	%rd19, %rd18, %rd16;
	ld.global.u32 	%r48, [%rd19];
	mad.lo.s32 	%r49, %r48, %r47, %r46;
	st.global.u32 	[%rd3], %r49;
	ld.global.u32 	%r50, [%rd52];
	add.s64 	%rd20, %rd19, %rd16;
	ld.global.u32 	%r51, [%rd20];
	mad.lo.s32 	%r52, %r51, %r50, %r49;
	st.global.u32 	[%rd3], %r52;
	ld.global.u32 	%r53, [%rd52+4];
	add.s64 	%rd21, %rd20, %rd16;
	ld.global.u32 	%r54, [%rd21];
	mad.lo.s32 	%r55, %r54, %r53, %r52;
	st.global.u32 	[%rd3], %r55;
	ld.global.u32 	%r56, [%rd52+8];
	add.s64 	%rd22, %rd21, %rd16;
	ld.global.u32 	%r57, [%rd22];
	mad.lo.s32 	%r58, %r57, %r56, %r55;
	st.global.u32 	[%rd3], %r58;
	ld.global.u32 	%r59, [%rd52+12];
	add.s64 	%rd23, %rd22, %rd16;
	ld.global.u32 	%r60, [%rd23];
	mad.lo.s32 	%r90, %r60, %r59, %r58;
	st.global.u32 	[%rd3], %r90;
	add.s32 	%r88, %r88, 8;
	add.s32 	%r87, %r87, %r7;
	add.s64 	%rd52, %rd52, 32;
	setp.ne.s32 	%p6, %r88, 0;
	@%p6 bra 	$L__BB0_4;
$L__BB0_5:
	setp.eq.s32 	%p7, %r4, 0;
	@%p7 bra 	$L__BB0_13;
	and.b32  	%r16, %r25, 3;
	setp.lt.u32 	%p8, %r4, 4;
	@%p8 bra 	$L__BB0_8;
	add.s32 	%r61, %r93, %r3;
	mul.wide.u32 	%rd24, %r61, 4;
	add.s64 	%rd25, %rd2, %rd24;
	ld.global.u32 	%r62, [%rd25];
	mad.lo.s32 	%r63, %r93, %r26, %r2;
	mul.wide.s32 	%rd26, %r63, 4;
	add.s64 	%rd27, %rd1, %rd26;
	ld.global.u32 	%r64, [%rd27];
	mad.lo.s32 	%r65, %r64, %r62, %r90;
	st.global.u32 	[%rd3], %r65;
	cvt.u64.u32 	%rd28, %r3;
	cvt.u64.u32 	%rd29, %r93;
	add.s64 	%rd30, %rd29, %rd28;
	shl.b64 	%rd31, %rd30, 2;
	add.s64 	%rd32, %rd2, %rd31;
	ld.global.u32 	%r66, [%rd32+4];
	mul.wide.s32 	%rd33, %r26, 4;
	add.s64 	%rd34, %rd27, %rd33;
	ld.global.u32 	%r67, [%rd34];
	mad.lo.s32 	%r68, %r67, %r66, %r65;
	st.global.u32 	[%rd3], %r68;
	ld.global.u32 	%r69, [%rd32+8];
	add.s64 	%rd35, %rd34, %rd33;
	ld.global.u32 	%r70, [%rd35];
	mad.lo.s32 	%r71, %r70, %r69, %r68;
	st.global.u32 	[%rd3], %r71;
	ld.global.u32 	%r72, [%rd32+12];
	add.s64 	%rd36, %rd35, %rd33;
	ld.global.u32 	%r73, [%rd36];
	mad.lo.s32 	%r90, %r73, %r72, %r71;
	st.global.u32 	[%rd3], %r90;
	add.s32 	%r93, %r93, 4;
$L__BB0_8:
	setp.eq.s32 	%p9, %r16, 0;
	@%p9 bra 	$L__BB0_13;
	setp.eq.s32 	%p10, %r16, 1;
	@%p10 bra 	$L__BB0_11;
	add.s32 	%r74, %r93, %r3;
	mul.wide.u32 	%rd37, %r74, 4;
	add.s64 	%rd38, %rd2, %rd37;
	ld.global.u32 	%r75, [%rd38];
	mad.lo.s32 	%r76, %r93, %r26, %r2;
	mul.wide.s32 	%rd39, %r76, 4;
	add.s64 	%rd40, %rd1, %rd39;
	ld.global.u32 	%r77, [%rd40];
	mad.lo.s32 	%r78, %r77, %r75, %r90;
	st.global.u32 	[%rd3], %r78;
	cvt.u64.u32 	%rd41, %r3;
	cvt.u64.u32 	%rd42, %r93;
	add.s64 	%rd43, %rd42, %rd41;
	shl.b64 	%rd44, %rd43, 2;
	add.s64 	%rd45, %rd2, %rd44;
	ld.global.u32 	%r79, [%rd45+4];
	mul.wide.s32 	%rd46, %r26, 4;
	add.s64 	%rd47, %rd40, %rd46;
	ld.global.u32 	%r80, [%rd47];
	mad.lo.s32 	%r90, %r80, %r79, %r78;
	st.global.u32 	[%rd3], %r90;
	add.s32 	%r93, %r93, 2;
$L__BB0_11:
	and.b32  	%r81, %r25, 1;
	setp.eq.b32 	%p11, %r81, 1;
	not.pred 	%p12, %p11;
	@%p12 bra 	$L__BB0_13;
	add.s32 	%r82, %r93, %r3;
	mul.wide.u32 	%rd48, %r82, 4;
	add.s64 	%rd49, %rd2, %rd48;
	ld.global.u32 	%r83, [%rd49];
	mad.lo.s32 	%r84, %r93, %r26, %r2;
	mul.wide.s32 	%rd50, %r84, 4;
	add.s64 	%rd51, %rd1, %rd50;
	ld.global.u32 	%r85, [%rd51];
	mad.lo.s32 	%r86, %r85, %r83, %r90;
	st.global.u32 	[%rd3], %r86;
$L__BB0_13:
	ret;

}


// ===== COMPILED SASS (sm_100) =====

	.target	sm_100

	.elftype	@"ET_EXEC"


//--------------------- .note.nv.tkinfo           --------------------------
	.section	.note.nv.tkinfo,"",@"SHT_NOTE"
	.sectionflags	@"SHF_NOTE_NV_TKINFO"
	.tkinfo
        /*0018*/ 	.word	0x00000002
        /*0030*/ 	.string	""
        /*0030*/ 	.string	"ptxas"
        /*0030*/ 	.string	"Cuda compilation tools, release 13.0, V13.0.88"
        /*0030*/ 	.string	"Build cuda_13.0.r13.0/compiler.36424714_0"
        /*0030*/ 	.string	"-arch sm_100 -m 64 "



//--------------------- .note.nv.cuinfo           --------------------------
	.section	.note.nv.cuinfo,"",@"SHT_NOTE"
	.sectionflags	@"SHF_NOTE_NV_CUINFO"
        /*0018*/ 	.short	0x0002
        /*001a*/ 	.short	0x0064
        /*001c*/ 	.short	0x0082
	.zero		2


//--------------------- .nv.info                  --------------------------
	.section	.nv.info,"",@"SHT_CUDA_INFO"
	.align	4


	//----- nvinfo : EIATTR_REGCOUNT
	.align		4
        /*0000*/ 	.byte	0x04, 0x2f
        /*0002*/ 	.short	(.L_1 - .L_0)
	.align		4
.L_0:
        /*0004*/ 	.word	index@(_Z17multiply_parallelPiS_S_iii)
        /*0008*/ 	.word	0x0000001c


	//----- nvinfo : EIATTR_FRAME_SIZE
	.align		4
.L_1:
        /*000c*/ 	.byte	0x04, 0x11
        /*000e*/ 	.short	(.L_3 - .L_2)
	.align		4
.L_2:
        /*0010*/ 	.word	index@(_Z17multiply_parallelPiS_S_iii)
        /*0014*/ 	.word	0x00000000


	//----- nvinfo : EIATTR_MIN_STACK_SIZE
	.align		4
.L_3:
        /*0018*/ 	.byte	0x04, 0x12
        /*001a*/ 	.short	(.L_5 - .L_4)
	.align		4
.L_4:
        /*001c*/ 	.word	index@(_Z17multiply_parallelPiS_S_iii)
        /*0020*/ 	.word	0x00000000
.L_5:


//--------------------- .nv.compat                --------------------------
	.section	.nv.compat,"",@"SHT_CUDA_COMPAT_INFO"
	.align	4
        /*0000*/ 	.byte	0x02, 0x09, 0x00, 0x00, 0x02, 0x02, 0x01, 0x00, 0x02, 0x05, 0x05, 0x00, 0x03, 0x07, 0x01, 0x01
        /*0010*/ 	.byte	0x02, 0x03, 0x00, 0x00, 0x02, 0x06, 0x01, 0x00, 0x04, 0x0b, 0x08, 0x00, 0x09, 0x00, 0x00, 0x00
        /*0020*/ 	.byte	0x00, 0x00, 0x00, 0x00


//--------------------- .nv.info._Z17multiply_parallelPiS_S_iii --------------------------
	.section	.nv.info._Z17multiply_parallelPiS_S_iii,"",@"SHT_CUDA_INFO"
	.sectionflags	@""
	.align	4


	//----- nvinfo : EIATTR_CUDA_API_VERSION
	.align		4
        /*0000*/ 	.byte	0x04, 0x37
        /*0002*/ 	.short	(.L_7 - .L_6)
.L_6:
        /*0004*/ 	.word	0x00000082


	//----- nvinfo : EIATTR_KPARAM_INFO
	.align		4
.L_7:
        /*0008*/ 	.byte	0x04, 0x17
        /*000a*/ 	.short	(.L_9 - .L_8)
.L_8:
        /*000c*/ 	.word	0x00000000
        /*0010*/ 	.short	0x0005
        /*0012*/ 	.short	0x0020
        /*0014*/ 	.byte	0x00, 0xf0, 0x11, 0x00


	//----- nvinfo : EIATTR_KPARAM_INFO
	.align		4
.L_9:
        /*0018*/ 	.byte	0x04, 0x17
        /*001a*/ 	.short	(.L_11 - .L_10)
.L_10:
        /*001c*/ 	.word	0x00000000
        /*0020*/ 	.short	0x0004
        /*0022*/ 	.short	0x001c
        /*0024*/ 	.byte	0x00, 0xf0, 0x11, 0x00


	//----- nvinfo : EIATTR_KPARAM_INFO
	.align		4
.L_11:
        /*0028*/ 	.byte	0x04, 0x17
        /*002a*/ 	.short	(.L_13 - .L_12)
.L_12:
        /*002c*/ 	.word	0x00000000
        /*0030*/ 	.short	0x0003
        /*0032*/ 	.short	0x0018
        /*0034*/ 	.byte	0x00, 0xf0, 0x11, 0x00


	//----- nvinfo : EIATTR_KPARAM_INFO
	.align		4
.L_13:
        /*0038*/ 	.byte	0x04, 0x17
        /*003a*/ 	.short	(.L_15 - .L_14)
.L_14:
        /*003c*/ 	.word	0x00000000
        /*0040*/ 	.short	0x0002
        /*0042*/ 	.short	0x0010
        /*0044*/ 	.byte	0x00, 0xf5, 0x21, 0x00


	//----- nvinfo : EIATTR_KPARAM_INFO
	.align		4
.L_15:
        /*0048*/ 	.byte	0x04, 0x17
        /*004a*/ 	.short	(.L_17 - .L_16)
.L_16:
        /*004c*/ 	.word	0x00000000
        /*0050*/ 	.short	0x0001
        /*0052*/ 	.short	0x0008
        /*0054*/ 	.byte	0x00, 0xf5, 0x21, 0x00


	//----- nvinfo : EIATTR_KPARAM_INFO
	.align		4
.L_17:
        /*0058*/ 	.byte	0x04, 0x17
        /*005a*/ 	.short	(.L_19 - .L_18)
.L_18:
        /*005c*/ 	.word	0x00000000
        /*0060*/ 	.short	0x0000
        /*0062*/ 	.short	0x0000
        /*0064*/ 	.byte	0x00, 0xf5, 0x21, 0x00


	//----- nvinfo : EIATTR_SPARSE_MMA_MASK
	.align		4
.L_19:
        /*0068*/ 	.byte	0x03, 0x50
        /*006a*/ 	.short	0x0000


	//----- nvinfo : EIATTR_MAXREG_COUNT
	.align		4
        /*006c*/ 	.byte	0x03, 0x1b
        /*006e*/ 	.short	0x00ff


	//----- nvinfo : EIATTR_MERCURY_ISA_VERSION
	.align		4
        /*0070*/ 	.byte	0x03, 0x5f
        /*0072*/ 	.short	0x0101


	//----- nvinfo : EIATTR_VRC_CTA_INIT_COUNT
	.align		4
        /*0074*/ 	.byte	0x02, 0x4a
	.zero		1
	.zero		1


	//----- nvinfo : EIATTR_EXIT_INSTR_OFFSETS
	.align		4
        /*0078*/ 	.byte	0x04, 0x1c
        /*007a*/ 	.short	(.L_21 - .L_20)


	//   ....[0]....
.L_20:
        /*007c*/ 	.word	0x000000d0


	//   ....[1]....
        /*0080*/ 	.word	0x00000150


	//   ....[2]....
        /*0084*/ 	.word	0x00000540


	//   ....[3]....
        /*0088*/ 	.word	0x00000780


	//   ....[4]....
        /*008c*/ 	.word	0x00000920


	//   ....[5]....
        /*0090*/ 	.word	0x000009d0


	//----- nvinfo : EIATTR_CBANK_PARAM_SIZE
	.align		4
.L_21:
        /*0094*/ 	.byte	0x03, 0x19
        /*0096*/ 	.short	0x0024


	//----- nvinfo : EIATTR_PARAM_CBANK
	.align		4
        /*0098*/ 	.byte	0x04, 0x0a
        /*009a*/ 	.short	(.L_23 - .L_22)
	.align		4
.L_22:
        /*009c*/ 	.word	index@(.nv.constant0._Z17multiply_parallelPiS_S_iii)
        /*00a0*/ 	.short	0x0380
        /*00a2*/ 	.short	0x0024


	//----- nvinfo : EIATTR_SW_WAR
	.align		4
.L_23:
        /*00a4*/ 	.byte	0x04, 0x36
        /*00a6*/ 	.short	(.L_25 - .L_24)
.L_24:
        /*00a8*/ 	.word	0x00000008
.L_25:


//--------------------- .nv.callgraph             --------------------------
	.section	.nv.callgraph,"",@"SHT_CUDA_CALLGRAPH"
	.align	4
	.sectionentsize	8
	.align		4
        /*0000*/ 	.word	0x00000000
	.align		4
        /*0004*/ 	.word	0xffffffff
	.align		4
        /*0008*/ 	.word	0x00000000
	.align		4
        /*000c*/ 	.word	0xfffffffe
	.align		4
        /*0010*/ 	.word	0x00000000
	.align		4
        /*0014*/ 	.word	0xfffffffd
	.align		4
        /*0018*/ 	.word	0x00000000
	.align		4
        /*001c*/ 	.word	0xfffffffc


//--------------------- .text._Z17multiply_parallelPiS_S_iii --------------------------
	.section	.text._Z17multiply_parallelPiS_S_iii,"ax",@progbits
	.align	128
        .global         _Z17multiply_parallelPiS_S_iii
        .type           _Z17multiply_parallelPiS_S_iii,@function
        .size           _Z17multiply_parallelPiS_S_iii,(.L_x_5 - _Z17multiply_parallelPiS_S_iii)
        .other          _Z17multiply_parallelPiS_S_iii,@"STO_CUDA_ENTRY STV_DEFAULT"
_Z17multiply_parallelPiS_S_iii:
.text._Z17multiply_parallelPiS_S_iii:
[----:B------:R-:W-:Y:S01]  /*0000*/  LDC R1, c[0x0][0x37c] ;  /* 0x0000df00ff017b82 */ /* 0x000fe20000000800 */
[----:B------:R-:W0:Y:S07]  /*0010*/  S2R R4, SR_TID.X ;  /* 0x0000000000047919 */ /* 0x000e2e0000002100 */
[----:B------:R-:W1:Y:S01]  /*0020*/  LDC R5, c[0x0][0x364] ;  /* 0x0000d900ff057b82 */ /* 0x000e620000000800 */
[----:B------:R-:W2:Y:S01]  /*0030*/  LDCU UR6, c[0x0][0x398] ;  /* 0x00007300ff0677ac */ /* 0x000ea20008000800 */
[----:B------:R-:W1:Y:S06]  /*0040*/  S2R R2, SR_TID.Y ;  /* 0x0000000000027919 */ /* 0x000e6c0000002200 */
[----:B------:R-:W0:Y:S08]  /*0050*/  S2UR UR5, SR_CTAID.X ;  /* 0x00000000000579c3 */ /* 0x000e300000002500 */
[----:B------:R-:W0:Y:S08]  /*0060*/  LDC R7, c[0x0][0x360] ;  /* 0x0000d800ff077b82 */ /* 0x000e300000000800 */
[----:B------:R-:W1:Y:S08]  /*0070*/  S2UR UR4, SR_CTAID.Y ;  /* 0x00000000000479c3 */ /* 0x000e700000002600 */
[----:B------:R-:W3:Y:S01]  /*0080*/  LDC R0, c[0x0][0x3a0] ;  /* 0x0000e800ff007b82 */ /* 0x000ee20000000800 */
[----:B0-----:R-:W-:-:S02]  /*0090*/  IMAD R7, R7, UR5, R4 ;  /* 0x0000000507077c24 */ /* 0x001fc4000f8e0204 */
[----:B-1----:R-:W-:-:S03]  /*00a0*/  IMAD R5, R5, UR4, R2 ;  /* 0x0000000405057c24 */ /* 0x002fc6000f8e0202 */
[----:B---3--:R-:W-:-:S04]  /*00b0*/  ISETP.GE.AND P0, PT, R7, R0, PT ;  /* 0x000000000700720c */ /* 0x008fc80003f06270 */
[----:B--2---:R-:W-:-:S13]  /*00c0*/  ISETP.GE.OR P0, PT, R5, UR6, P0 ;  /* 0x0000000605007c0c */ /* 0x004fda0008706670 */
[----:B------:R-:W-:Y:S05]  /*00d0*/  @P0 EXIT ;  /* 0x000000000000094d */ /* 0x000fea0003800000 */
[----:B------:R-:W0:Y:S01]  /*00e0*/  LDC R6, c[0x0][0x39c] ;  /* 0x0000e700ff067b82 */ /* 0x000e220000000800 */
[----:B------:R-:W1:Y:S01]  /*00f0*/  LDCU.64 UR4, c[0x0][0x358] ;  /* 0x00006b00ff0477ac */ /* 0x000e620008000a00 */
[----:B------:R-:W-:-:S06]  /*0100*/  IMAD R9, R5, R0, R7 ;  /* 0x0000000005097224 */ /* 0x000fcc00078e0207 */
[----:B------:R-:W2:Y:S01]  /*0110*/  LDC.64 R2, c[0x0][0x390] ;  /* 0x0000e400ff027b82 */ /* 0x000ea20000000a00 */
[----:B0-----:R-:W-:Y:S01]  /*0120*/  ISETP.GE.AND P0, PT, R6, 0x1, PT ;  /* 0x000000010600780c */ /* 0x001fe20003f06270 */
[----:B--2---:R-:W-:-:S05]  /*0130*/  IMAD.WIDE R2, R9, 0x4, R2 ;  /* 0x0000000409027825 */ /* 0x004fca00078e0202 */
[----:B-1----:R0:W-:Y:S07]  /*0140*/  STG.E desc[UR4][R2.64], RZ ;  /* 0x000000ff02007986 */ /* 0x0021ee000c101904 */
[----:B------:R-:W-:Y:S05]  /*0150*/  @!P0 EXIT ;  /* 0x000000000000894d */ /* 0x000fea0003800000 */
[C---:B------:R-:W-:Y:S01]  /*0160*/  ISETP.GE.U32.AND P1, PT, R6.reuse, 0x8, PT ;  /* 0x000000080600780c */ /* 0x040fe20003f26070 */
[----:B------:R-:W-:Y:S01]  /*0170*/  HFMA2 R11, -RZ, RZ, 0, 0 ;  /* 0x00000000ff0b7431 */ /* 0x000fe200000001ff */
[----:B------:R-:W-:Y:S01]  /*0180*/  LOP3.LUT R12, R6, 0x7, RZ, 0xc0, !PT ;  /* 0x00000007060c7812 */ /* 0x000fe200078ec0ff */
[----:B------:R-:W-:Y:S01]  /*0190*/  IMAD R8, R5, R6, RZ ;  /* 0x0000000605087224 */ /* 0x000fe200078e02ff */
[----:B------:R-:W-:Y:S02]  /*01a0*/  MOV R9, RZ ;  /* 0x000000ff00097202 */ /* 0x000fe40000000f00 */
[----:B------:R-:W-:-:S07]  /*01b0*/  ISETP.NE.AND P0, PT, R12, RZ, PT ;  /* 0x000000ff0c00720c */ /* 0x000fce0003f05270 */
[----:B------:R-:W-:Y:S06]  /*01c0*/  @!P1 BRA `(.L_x_0) ;  /* 0x0000000000dc9947 */ /* 0x000fec0003800000 */
[----:B------:R-:W1:Y:S01]  /*01d0*/  LDC.64 R4, c[0x0][0x380] ;  /* 0x0000e000ff047b82 */ /* 0x000e620000000a00 */
[----:B------:R-:W-:Y:S02]  /*01e0*/  LOP3.LUT R9, R6, 0x7ffffff8, RZ, 0xc0, !PT ;  /* 0x7ffffff806097812 */ /* 0x000fe400078ec0ff */
[----:B------:R-:W-:Y:S02]  /*01f0*/  MOV R11, RZ ;  /* 0x000000ff000b7202 */ /* 0x000fe40000000f00 */
[----:B------:R-:W-:Y:S02]  /*0200*/  MOV R13, R7 ;  /* 0x00000007000d7202 */ /* 0x000fe40000000f00 */
[----:B------:R-:W-:Y:S01]  /*0210*/  IADD3 R10, PT, PT, -R9, RZ, RZ ;  /* 0x000000ff090a7210 */ /* 0x000fe20007ffe1ff */
[----:B-1----:R-:W-:-:S03]  /*0220*/  IMAD.WIDE.U32 R4, R8, 0x4, R4 ;  /* 0x0000000408047825 */ /* 0x002fc600078e0004 */
[----:B------:R-:W-:-:S04]  /*0230*/  IADD3 R4, P1, PT, R4, 0x10, RZ ;  /* 0x0000001004047810 */ /* 0x000fc80007f3e0ff */
[----:B------:R-:W-:-:S09]  /*0240*/  IADD3.X R5, PT, PT, RZ, R5, RZ, P1, !PT ;  /* 0x00000005ff057210 */ /* 0x000fd20000ffe4ff */
.L_x_1:
[----:B------:R-:W1:Y:S01]  /*0250*/  LDC.64 R14, c[0x0][0x388] ;  /* 0x0000e200ff0e7b82 */ /* 0x000e620000000a00 */
[----:B--2---:R-:W2:Y:S01]  /*0260*/  LDG.E R16, desc[UR4][R4.64+-0x10] ;  /* 0xfffff00404107981 */ /* 0x004ea2000c1e1900 */
[----:B-1----:R-:W-:-:S05]  /*0270*/  IMAD.WIDE R14, R13, 0x4, R14 ;  /* 0x000000040d0e7825 */ /* 0x002fca00078e020e */
[----:B------:R-:W2:Y:S02]  /*0280*/  LDG.E R17, desc[UR4][R14.64] ;  /* 0x000000040e117981 */ /* 0x000ea4000c1e1900 */
[----:B--2---:R-:W-:Y:S02]  /*0290*/  IMAD R11, R16, R17, R11 ;  /* 0x00000011100b7224 */ /* 0x004fe400078e020b */
[----:B------:R-:W-:-:S03]  /*02a0*/  IMAD.WIDE R16, R0, 0x4, R14 ;  /* 0x0000000400107825 */ /* 0x000fc600078e020e */
[----:B------:R1:W-:Y:S04]  /*02b0*/  STG.E desc[UR4][R2.64], R11 ;  /* 0x0000000b02007986 */ /* 0x0003e8000c101904 */
[----:B------:R-:W2:Y:S04]  /*02c0*/  LDG.E R18, desc[UR4][R4.64+-0xc] ;  /* 0xfffff40404127981 */ /* 0x000ea8000c1e1900 */
[----:B------:R-:W2:Y:S02]  /*02d0*/  LDG.E R19, desc[UR4][R16.64] ;  /* 0x0000000410137981 */ /* 0x000ea4000c1e1900 */
[----:B--2---:R-:W-:-:S02]  /*02e0*/  IMAD R21, R18, R19, R11 ;  /* 0x0000001312157224 */ /* 0x004fc400078e020b */
[----:B------:R-:W-:-:S03]  /*02f0*/  IMAD.WIDE R18, R0, 0x4, R16 ;  /* 0x0000000400127825 */ /* 0x000fc600078e0210 */
[----:B------:R2:W-:Y:S04]  /*0300*/  STG.E desc[UR4][R2.64], R21 ;  /* 0x0000001502007986 */ /* 0x0005e8000c101904 */
[----:B------:R-:W3:Y:S04]  /*0310*/  LDG.E R20, desc[UR4][R4.64+-0x8] ;  /* 0xfffff80404147981 */ /* 0x000ee8000c1e1900 */
[----:B------:R-:W3:Y:S01]  /*0320*/  LDG.E R22, desc[UR4][R18.64] ;  /* 0x0000000412167981 */ /* 0x000ee2000c1e1900 */
[----:B------:R-:W-:-:S04]  /*0330*/  IMAD.WIDE R14, R0, 0x4, R18 ;  /* 0x00000004000e7825 */ /* 0x000fc800078e0212 */
[----:B---3--:R-:W-:-:S05]  /*0340*/  IMAD R23, R20, R22, R21 ;  /* 0x0000001614177224 */ /* 0x008fca00078e0215 */
[----:B------:R3:W-:Y:S04]  /*0350*/  STG.E desc[UR4][R2.64], R23 ;  /* 0x0000001702007986 */ /* 0x0007e8000c101904 */
[----:B------:R-:W4:Y:S04]  /*0360*/  LDG.E R20, desc[UR4][R4.64+-0x4] ;  /* 0xfffffc0404147981 */ /* 0x000f28000c1e1900 */
[----:B-1----:R-:W4:Y:S01]  /*0370*/  LDG.E R11, desc[UR4][R14.64] ;  /* 0x000000040e0b7981 */ /* 0x002f22000c1e1900 */
[----:B------:R-:W-:-:S04]  /*0380*/  IMAD.WIDE R16, R0, 0x4, R14 ;  /* 0x0000000400107825 */ /* 0x000fc800078e020e */
[----:B----4-:R-:W-:-:S05]  /*0390*/  IMAD R11, R20, R11, R23 ;  /* 0x0000000b140b7224 */ /* 0x010fca00078e0217 */
[----:B------:R1:W-:Y:S04]  /*03a0*/  STG.E desc[UR4][R2.64], R11 ;  /* 0x0000000b02007986 */ /* 0x0003e8000c101904 */
[----:B------:R-:W4:Y:S04]  /*03b0*/  LDG.E R20, desc[UR4][R4.64] ;  /* 0x0000000404147981 */ /* 0x000f28000c1e1900 */
[----:B--2---:R-:W4:Y:S01]  /*03c0*/  LDG.E R21, desc[UR4][R16.64] ;  /* 0x0000000410157981 */ /* 0x004f22000c1e1900 */
[----:B------:R-:W-:-:S04]  /*03d0*/  IMAD.WIDE R18, R0, 0x4, R16 ;  /* 0x0000000400127825 */ /* 0x000fc800078e0210 */
[----:B----4-:R-:W-:-:S05]  /*03e0*/  IMAD R21, R20, R21, R11 ;  /* 0x0000001514157224 */ /* 0x010fca00078e020b */
[----:B------:R2:W-:Y:S04]  /*03f0*/  STG.E desc[UR4][R2.64], R21 ;  /* 0x0000001502007986 */ /* 0x0005e8000c101904 */
[----:B------:R-:W3:Y:S04]  /*0400*/  LDG.E R20, desc[UR4][R4.64+0x4] ;  /* 0x0000040404147981 */ /* 0x000ee8000c1e1900 */
[----:B------:R-:W3:Y:S01]  /*0410*/  LDG.E R22, desc[UR4][R18.64] ;  /* 0x0000000412167981 */ /* 0x000ee2000c1e1900 */
[----:B------:R-:W-:-:S04]  /*0420*/  IMAD.WIDE R14, R0, 0x4, R18 ;  /* 0x00000004000e7825 */ /* 0x000fc800078e0212 */
[----:B---3--:R-:W-:-:S05]  /*0430*/  IMAD R23, R20, R22, R21 ;  /* 0x0000001614177224 */ /* 0x008fca00078e0215 */
[----:B------:R2:W-:Y:S04]  /*0440*/  STG.E desc[UR4][R2.64], R23 ;  /* 0x0000001702007986 */ /* 0x0005e8000c101904 */
[----:B------:R-:W3:Y:S04]  /*0450*/  LDG.E R20, desc[UR4][R4.64+0x8] ;  /* 0x0000080404147981 */ /* 0x000ee8000c1e1900 */
[----:B-1----:R-:W3:Y:S01]  /*0460*/  LDG.E R11, desc[UR4][R14.64] ;  /* 0x000000040e0b7981 */ /* 0x002ee2000c1e1900 */
[----:B------:R-:W-:Y:S01]  /*0470*/  IMAD.WIDE R16, R0, 0x4, R14 ;  /* 0x0000000400107825 */ /* 0x000fe200078e020e */
[----:B------:R-:W-:-:S03]  /*0480*/  IADD3 R10, PT, PT, R10, 0x8, RZ ;  /* 0x000000080a0a7810 */ /* 0x000fc60007ffe0ff */
[----:B---3--:R-:W-:-:S05]  /*0490*/  IMAD R25, R20, R11, R23 ;  /* 0x0000000b14197224 */ /* 0x008fca00078e0217 */
[----:B------:R2:W-:Y:S04]  /*04a0*/  STG.E desc[UR4][R2.64], R25 ;  /* 0x0000001902007986 */ /* 0x0005e8000c101904 */
[----:B------:R-:W3:Y:S04]  /*04b0*/  LDG.E R16, desc[UR4][R16.64] ;  /* 0x0000000410107981 */ /* 0x000ee8000c1e1900 */
[----:B------:R1:W3:Y:S01]  /*04c0*/  LDG.E R20, desc[UR4][R4.64+0xc] ;  /* 0x00000c0404147981 */ /* 0x0002e2000c1e1900 */
[----:B------:R-:W-:Y:S02]  /*04d0*/  ISETP.NE.AND P1, PT, R10, RZ, PT ;  /* 0x000000ff0a00720c */ /* 0x000fe40003f25270 */
[----:B------:R-:W-:-:S02]  /*04e0*/  LEA R13, R0, R13, 0x3 ;  /* 0x0000000d000d7211 */ /* 0x000fc400078e18ff */
[----:B-1----:R-:W-:-:S04]  /*04f0*/  IADD3 R4, P2, PT, R4, 0x20, RZ ;  /* 0x0000002004047810 */ /* 0x002fc80007f5e0ff */
[----:B------:R-:W-:Y:S01]  /*0500*/  IADD3.X R5, PT, PT, RZ, R5, RZ, P2, !PT ;  /* 0x00000005ff057210 */ /* 0x000fe200017fe4ff */
[----:B---3--:R-:W-:-:S05]  /*0510*/  IMAD R11, R20, R16, R25 ;  /* 0x00000010140b7224 */ /* 0x008fca00078e0219 */
[----:B------:R2:W-:Y:S01]  /*0520*/  STG.E desc[UR4][R2.64], R11 ;  /* 0x0000000b02007986 */ /* 0x0005e2000c101904 */
[----:B------:R-:W-:Y:S05]  /*0530*/  @P1 BRA `(.L_x_1) ;  /* 0xfffffffc00441947 */ /* 0x000fea000383ffff */
.L_x_0:
[----:B------:R-:W-:Y:S05]  /*0540*/  @!P0 EXIT ;  /* 0x000000000000894d */ /* 0x000fea0003800000 */
[----:B------:R-:W-:Y:S02]  /*0550*/  ISETP.GE.U32.AND P1, PT, R12, 0x4, PT ;  /* 0x000000040c00780c */ /* 0x000fe40003f26070 */
[----:B------:R-:W-:-:S04]  /*0560*/  LOP3.LUT R16, R6, 0x3, RZ, 0xc0, !PT ;  /* 0x0000000306107812 */ /* 0x000fc800078ec0ff */
[----:B------:R-:W-:-:S07]  /*0570*/  ISETP.NE.AND P0, PT, R16, RZ, PT ;  /* 0x000000ff1000720c */ /* 0x000fce0003f05270 */
[----:B------:R-:W-:Y:S06]  /*0580*/  @!P1 BRA `(.L_x_2) ;  /* 0x00000000007c9947 */ /* 0x000fec0003800000 */
[----:B------:R-:W1:Y:S01]  /*0590*/  LDC.64 R14, c[0x0][0x380] ;  /* 0x0000e000ff0e7b82 */ /* 0x000e620000000a00 */
[----:B------:R-:W-:Y:S01]  /*05a0*/  IADD3 R5, PT, PT, R8, R9, RZ ;  /* 0x0000000908057210 */ /* 0x000fe20007ffe0ff */
[----:B------:R-:W-:Y:S01]  /*05b0*/  IMAD R17, R9, R0, R7 ;  /* 0x0000000009117224 */ /* 0x000fe200078e0207 */
[----:B------:R-:W3:Y:S05]  /*05c0*/  LDCU.64 UR6, c[0x0][0x380] ;  /* 0x00007000ff0677ac */ /* 0x000eea0008000a00 */
[----:B------:R-:W4:Y:S01]  /*05d0*/  LDC.64 R12, c[0x0][0x388] ;  /* 0x0000e200ff0c7b82 */ /* 0x000f220000000a00 */
[----:B-1----:R-:W-:-:S06]  /*05e0*/  IMAD.WIDE.U32 R14, R5, 0x4, R14 ;  /* 0x00000004050e7825 */ /* 0x002fcc00078e000e */
[----:B------:R-:W5:Y:S01]  /*05f0*/  LDG.E R14, desc[UR4][R14.64] ;  /* 0x000000040e0e7981 */ /* 0x000f62000c1e1900 */
[----:B----4-:R-:W-:-:S05]  /*0600*/  IMAD.WIDE R12, R17, 0x4, R12 ;  /* 0x00000004110c7825 */ /* 0x010fca00078e020c */
[----:B------:R-:W5:Y:S01]  /*0610*/  LDG.E R10, desc[UR4][R12.64] ;  /* 0x000000040c0a7981 */ /* 0x000f62000c1e1900 */
[----:B------:R-:W-:-:S04]  /*0620*/  IADD3 R5, P1, PT, R8, R9, RZ ;  /* 0x0000000908057210 */ /* 0x000fc80007f3e0ff */
[----:B------:R-:W-:Y:S02]  /*0630*/  IADD3.X R18, PT, PT, RZ, RZ, RZ, P1, !PT ;  /* 0x000000ffff127210 */ /* 0x000fe40000ffe4ff */
[----:B---3--:R-:W-:-:S04]  /*0640*/  LEA R4, P1, R5, UR6, 0x2 ;  /* 0x0000000605047c11 */ /* 0x008fc8000f8210ff */
[----:B------:R-:W-:Y:S01]  /*0650*/  LEA.HI.X R5, R5, UR7, R18, 0x2, P1 ;  /* 0x0000000705057c11 */ /* 0x000fe200088f1412 */
[----:B-----5:R-:W-:Y:S02]  /*0660*/  IMAD R17, R14, R10, R11 ;  /* 0x0000000a0e117224 */ /* 0x020fe400078e020b */
[----:B--2---:R-:W-:-:S03]  /*0670*/  IMAD.WIDE R10, R0, 0x4, R12 ;  /* 0x00000004000a7825 */ /* 0x004fc600078e020c */
[----:B------:R1:W-:Y:S04]  /*0680*/  STG.E desc[UR4][R2.64], R17 ;  /* 0x0000001102007986 */ /* 0x0003e8000c101904 */
[----:B------:R-:W2:Y:S04]  /*0690*/  LDG.E R18, desc[UR4][R10.64] ;  /* 0x000000040a127981 */ /* 0x000ea8000c1e1900 */
[----:B------:R-:W2:Y:S01]  /*06a0*/  LDG.E R14, desc[UR4][R4.64+0x4] ;  /* 0x00000404040e7981 */ /* 0x000ea2000c1e1900 */
[----:B------:R-:W-:-:S04]  /*06b0*/  IMAD.WIDE R12, R0, 0x4, R10 ;  /* 0x00000004000c7825 */ /* 0x000fc800078e020a */
[----:B--2---:R-:W-:-:S05]  /*06c0*/  IMAD R19, R14, R18, R17 ;  /* 0x000000120e137224 */ /* 0x004fca00078e0211 */
[----:B------:R1:W-:Y:S04]  /*06d0*/  STG.E desc[UR4][R2.64], R19 ;  /* 0x0000001302007986 */ /* 0x0003e8000c101904 */
[----:B------:R-:W2:Y:S04]  /*06e0*/  LDG.E R14, desc[UR4][R4.64+0x8] ;  /* 0x00000804040e7981 */ /* 0x000ea8000c1e1900 */
[----:B------:R-:W2:Y:S02]  /*06f0*/  LDG.E R15, desc[UR4][R12.64] ;  /* 0x000000040c0f7981 */ /* 0x000ea4000c1e1900 */
[----:B--2---:R-:W-:-:S02]  /*0700*/  IMAD R21, R14, R15, R19 ;  /* 0x0000000f0e157224 */ /* 0x004fc400078e0213 */
[----:B------:R-:W-:-:S03]  /*0710*/  IMAD.WIDE R14, R0, 0x4, R12 ;  /* 0x00000004000e7825 */ /* 0x000fc600078e020c */
[----:B------:R1:W-:Y:S04]  /*0720*/  STG.E desc[UR4][R2.64], R21 ;  /* 0x0000001502007986 */ /* 0x0003e8000c101904 */
[----:B------:R-:W2:Y:S04]  /*0730*/  LDG.E R18, desc[UR4][R4.64+0xc] ;  /* 0x00000c0404127981 */ /* 0x000ea8000c1e1900 */
[----:B------:R-:W2:Y:S01]  /*0740*/  LDG.E R14, desc[UR4][R14.64] ;  /* 0x000000040e0e7981 */ /* 0x000ea2000c1e1900 */
[----:B------:R-:W-:Y:S01]  /*0750*/  IADD3 R9, PT, PT, R9, 0x4, RZ ;  /* 0x0000000409097810 */ /* 0x000fe20007ffe0ff */
[----:B--2---:R-:W-:-:S05]  /*0760*/  IMAD R11, R18, R14, R21 ;  /* 0x0000000e120b7224 */ /* 0x004fca00078e0215 */
[----:B------:R1:W-:Y:S02]  /*0770*/  STG.E desc[UR4][R2.64], R11 ;  /* 0x0000000b02007986 */ /* 0x0003e4000c101904 */
.L_x_2:
[----:B------:R-:W-:Y:S05]  /*0780*/  @!P0 EXIT ;  /* 0x000000000000894d */ /* 0x000fea0003800000 */
[----:B------:R-:W-:Y:S02]  /*0790*/  ISETP.NE.AND P1, PT, R16, 0x1, PT ;  /* 0x000000011000780c */ /* 0x000fe40003f25270 */
[----:B------:R-:W-:-:S04]  /*07a0*/  LOP3.LUT R6, R6, 0x1, RZ, 0xc0, !PT ;  /* 0x0000000106067812 */ /* 0x000fc800078ec0ff */
[----:B------:R-:W-:-:S07]  /*07b0*/  ISETP.NE.U32.AND P0, PT, R6, 0x1, PT ;  /* 0x000000010600780c */ /* 0x000fce0003f05070 */
[----:B------:R-:W-:Y:S06]  /*07c0*/  @!P1 BRA `(.L_x_3) ;  /* 0x0000000000549947 */ /* 0x000fec0003800000 */
[----:B------:R-:W3:Y:S01]  /*07d0*/  LDC.64 R4, c[0x0][0x380] ;  /* 0x0000e000ff047b82 */ /* 0x000ee20000000a00 */
[----:B------:R-:W-:Y:S01]  /*07e0*/  IADD3 R13, PT, PT, R8, R9, RZ ;  /* 0x00000009080d7210 */ /* 0x000fe20007ffe0ff */
[----:B-1----:R-:W-:Y:S01]  /*07f0*/  IMAD R17, R9, R0, R7 ;  /* 0x0000000009117224 */ /* 0x002fe200078e0207 */
[----:B------:R-:W1:Y:S05]  /*0800*/  LDCU.64 UR6, c[0x0][0x380] ;  /* 0x00007000ff0677ac */ /* 0x000e6a0008000a00 */
[----:B------:R-:W4:Y:S01]  /*0810*/  LDC.64 R14, c[0x0][0x388] ;  /* 0x0000e200ff0e7b82 */ /* 0x000f220000000a00 */
[----:B---3--:R-:W-:-:S06]  /*0820*/  IMAD.WIDE.U32 R12, R13, 0x4, R4 ;  /* 0x000000040d0c7825 */ /* 0x008fcc00078e0004 */
[----:B------:R-:W3:Y:S01]  /*0830*/  LDG.E R12, desc[UR4][R12.64] ;  /* 0x000000040c0c7981 */ /* 0x000ee2000c1e1900 */
[----:B----4-:R-:W-:-:S05]  /*0840*/  IMAD.WIDE R14, R17, 0x4, R14 ;  /* 0x00000004110e7825 */ /* 0x010fca00078e020e */
[----:B------:R-:W3:Y:S01]  /*0850*/  LDG.E R6, desc[UR4][R14.64] ;  /* 0x000000040e067981 */ /* 0x000ee2000c1e1900 */
[----:B------:R-:W-:-:S04]  /*0860*/  IADD3 R5, P1, PT, R8, R9, RZ ;  /* 0x0000000908057210 */ /* 0x000fc80007f3e0ff */
[----:B------:R-:W-:Y:S02]  /*0870*/  IADD3.X R10, PT, PT, RZ, RZ, RZ, P1, !PT ;  /* 0x000000ffff0a7210 */ /* 0x000fe40000ffe4ff */
[----:B-1----:R-:W-:Y:S01]  /*0880*/  LEA R4, P1, R5, UR6, 0x2 ;  /* 0x0000000605047c11 */ /* 0x002fe2000f8210ff */
[----:B------:R-:W-:-:S03]  /*0890*/  IMAD.WIDE R16, R0, 0x4, R14 ;  /* 0x0000000400107825 */ /* 0x000fc600078e020e */
[----:B------:R-:W-:Y:S01]  /*08a0*/  LEA.HI.X R5, R5, UR7, R10, 0x2, P1 ;  /* 0x0000000705057c11 */ /* 0x000fe200088f140a */
[----:B---3--:R-:W-:-:S05]  /*08b0*/  IMAD R19, R12, R6, R11 ;  /* 0x000000060c137224 */ /* 0x008fca00078e020b */
[----:B------:R3:W-:Y:S04]  /*08c0*/  STG.E desc[UR4][R2.64], R19 ;  /* 0x0000001302007986 */ /* 0x0007e8000c101904 */
[----:B------:R-:W2:Y:S04]  /*08d0*/  LDG.E R16, desc[UR4][R16.64] ;  /* 0x0000000410107981 */ /* 0x000ea8000c1e1900 */
[----:B------:R-:W2:Y:S01]  /*08e0*/  LDG.E R4, desc[UR4][R4.64+0x4] ;  /* 0x0000040404047981 */ /* 0x000ea2000c1e1900 */
[----:B------:R-:W-:Y:S01]  /*08f0*/  IADD3 R9, PT, PT, R9, 0x2, RZ ;  /* 0x0000000209097810 */ /* 0x000fe20007ffe0ff */
[----:B--2---:R-:W-:-:S05]  /*0900*/  IMAD R11, R4, R16, R19 ;  /* 0x00000010040b7224 */ /* 0x004fca00078e0213 */
[----:B------:R3:W-:Y:S02]  /*0910*/  STG.E desc[UR4][R2.64], R11 ;  /* 0x0000000b02007986 */ /* 0x0007e4000c101904 */
.L_x_3:
[----:B------:R-:W-:Y:S05]  /*0920*/  @P0 EXIT ;  /* 0x000000000000094d */ /* 0x000fea0003800000 */
[----:B------:R-:W4:Y:S01]  /*0930*/  LDC.64 R4, c[0x0][0x380] ;  /* 0x0000e000ff047b82 */ /* 0x000f220000000a00 */
[----:B------:R-:W-:Y:S01]  /*0940*/  IADD3 R15, PT, PT, R8, R9, RZ ;  /* 0x00000009080f7210 */ /* 0x000fe20007ffe0ff */
[----:B------:R-:W-:-:S06]  /*0950*/  IMAD R7, R9, R0, R7 ;  /* 0x0000000009077224 */ /* 0x000fcc00078e0207 */
[----:B------:R-:W5:Y:S01]  /*0960*/  LDC.64 R12, c[0x0][0x388] ;  /* 0x0000e200ff0c7b82 */ /* 0x000f620000000a00 */
[----:B----4-:R-:W-:-:S06]  /*0970*/  IMAD.WIDE.U32 R4, R15, 0x4, R4 ;  /* 0x000000040f047825 */ /* 0x010fcc00078e0004 */
[----:B------:R-:W1:Y:S01]  /*0980*/  LDG.E R4, desc[UR4][R4.64] ;  /* 0x0000000404047981 */ /* 0x000e62000c1e1900 */
[----:B-----5:R-:W-:-:S06]  /*0990*/  IMAD.WIDE R6, R7, 0x4, R12 ;  /* 0x0000000407067825 */ /* 0x020fcc00078e020c */
[----:B------:R-:W1:Y:S02]  /*09a0*/  LDG.E R6, desc[UR4][R6.64] ;  /* 0x0000000406067981 */ /* 0x000e64000c1e1900 */
[----:B-123--:R-:W-:-:S05]  /*09b0*/  IMAD R11, R4, R6, R11 ;  /* 0x00000006040b7224 */ /* 0x00efca00078e020b */
[----:B------:R-:W-:Y:S01]  /*09c0*/  STG.E desc[UR4][R2.64], R11 ;  /* 0x0000000b02007986 */ /* 0x000fe2000c101904 */
[----:B------:R-:W-:Y:S05]  /*09d0*/  EXIT ;  /* 0x000000000000794d */ /* 0x000fea0003800000 */
.L_x_4:
[----:B------:R-:W-:-:S00]  /*09e0*/  BRA `(.L_x_4) ;  /* 0xfffffffc00fc7947 */ /* 0x000fc0000383ffff */
[----:B------:R-:W-:-:S00]  /*09f0*/  NOP ;  /* 0x0000000000007918 */ /* 0x000fc00000000000 */
        /* <DEDUP_REMOVED lines=8> */
.L_x_5:


//--------------------- .nv.shared.reserved.0     --------------------------
	.section	.nv.shared.reserved.0,"aw",@nobits
	.weak		__nv_reservedSMEM_offset_0_alias
	.size		__nv_reservedSMEM_offset_0_alias, 0, 64
	.other		__nv_reservedSMEM_offset_0_alias,@"STO_CUDA_RESERVED_SHARED STV_DEFAULT"
__nv_reservedSMEM_offset_0_alias:
	.zero		0
	.zero		64


//--------------------- .nv.constant0._Z17multiply_parallelPiS_S_iii --------------------------
	.section	.nv.constant0._Z17multiply_parallelPiS_S_iii,"a",@progbits
	.sectionflags	@""
	.align	4
.nv.constant0._Z17multiply_parallelPiS_S_iii:
	.zero		932


//--------------------- SYMBOLS --------------------------

	.type		.nv.reservedSmem.offset0,@object
	.size		.nv.reservedSmem.offset0,0x4
